	.headerflags	@"EF_CUDA_TEXMODE_UNIFIED EF_CUDA_64BIT_ADDRESS EF_CUDA_ACCELERATORS EF_CUDA_SM90 EF_CUDA_VIRTUAL_SM(EF_CUDA_SM90)"
	.elftype	@"ET_EXEC"


//--------------------- .nv.info                  --------------------------
	.section	.nv.info,"",@"SHT_CUDA_INFO"
	.align	4


	//----- nvinfo : EIATTR_REGCOUNT
	.align		4
        /*0000*/ 	.byte	0x04, 0x2f
        /*0002*/ 	.short	(.L_2 - .L_1)
	.align		4
.L_1:
        /*0004*/ 	.word	index@(triton_poi_fused_logsumexp_5)
        /*0008*/ 	.word	0x00000027


	//----- nvinfo : EIATTR_MIN_STACK_SIZE
	.align		4
.L_2:
        /*000c*/ 	.byte	0x04, 0x12
        /*000e*/ 	.short	(.L_4 - .L_3)
	.align		4
.L_3:
        /*0010*/ 	.word	index@(triton_poi_fused_logsumexp_5)
        /*0014*/ 	.word	0x00000000


	//----- nvinfo : EIATTR_FRAME_SIZE
	.align		4
.L_4:
        /*0018*/ 	.byte	0x04, 0x11
        /*001a*/ 	.short	(.L_6 - .L_5)
	.align		4
.L_5:
        /*001c*/ 	.word	index@(triton_poi_fused_logsumexp_5)
        /*0020*/ 	.word	0x00000000


	//----- nvinfo : EIATTR_MIN_STACK_SIZE
	.align		4
.L_6:
        /*0024*/ 	.byte	0x04, 0x12
        /*0026*/ 	.short	(.L_8 - .L_7)
	.align		4
.L_7:
        /*0028*/ 	.word	index@(triton_poi_fused_logsumexp_5)
        /*002c*/ 	.word	0x00000000
.L_8:


//--------------------- .nv.info.triton_poi_fused_logsumexp_5 --------------------------
	.section	.nv.info.triton_poi_fused_logsumexp_5,"",@"SHT_CUDA_INFO"
	.sectionflags	@""
	.align	4


	//----- nvinfo : EIATTR_CUDA_API_VERSION
	.align		4
        /*0000*/ 	.byte	0x04, 0x37
        /*0002*/ 	.short	(.L_10 - .L_9)
.L_9:
        /*0004*/ 	.word	0x0000007c


	//----- nvinfo : EIATTR_KPARAM_INFO
	.align		4
.L_10:
        /*0008*/ 	.byte	0x04, 0x17
        /*000a*/ 	.short	(.L_12 - .L_11)
.L_11:
        /*000c*/ 	.word	0x00000000
        /*0010*/ 	.short	0x0001
        /*0012*/ 	.short	0x0008
        /*0014*/ 	.byte	0x00, 0xf4, 0x21, 0x00


	//----- nvinfo : EIATTR_KPARAM_INFO
	.align		4
.L_12:
        /*0018*/ 	.byte	0x04, 0x17
        /*001a*/ 	.short	(.L_14 - .L_13)
.L_13:
        /*001c*/ 	.word	0x00000000
        /*0020*/ 	.short	0x0000
        /*0022*/ 	.short	0x0000
        /*0024*/ 	.byte	0x00, 0xf4, 0x21, 0x00


	//----- nvinfo : EIATTR_SPARSE_MMA_MASK
	.align		4
.L_14:
        /*0028*/ 	.byte	0x03, 0x50
        /*002a*/ 	.short	0x0000


	//----- nvinfo : EIATTR_MAXREG_COUNT
	.align		4
        /*002c*/ 	.byte	0x03, 0x1b
        /*002e*/ 	.short	0x00ff


	//----- nvinfo : EIATTR_EXIT_INSTR_OFFSETS
	.align		4
        /*0030*/ 	.byte	0x04, 0x1c
        /*0032*/ 	.short	(.L_16 - .L_15)


	//   ....[0]....
.L_15:
        /*0034*/ 	.word	0x00001170


	//   ....[1]....
        /*0038*/ 	.word	0x000011b0


	//----- nvinfo : EIATTR_REQNTID
	.align		4
.L_16:
        /*003c*/ 	.byte	0x04, 0x10
        /*003e*/ 	.short	(.L_18 - .L_17)
.L_17:
        /*0040*/ 	.word	0x00000020
        /*0044*/ 	.word	0x00000001
        /*0048*/ 	.word	0x00000001


	//----- nvinfo : EIATTR_CBANK_PARAM_SIZE
	.align		4
.L_18:
        /*004c*/ 	.byte	0x03, 0x19
        /*004e*/ 	.short	0x0010


	//----- nvinfo : EIATTR_PARAM_CBANK
	.align		4
        /*0050*/ 	.byte	0x04, 0x0a
        /*0052*/ 	.short	(.L_20 - .L_19)
	.align		4
.L_19:
        /*0054*/ 	.word	index@(.nv.constant0.triton_poi_fused_logsumexp_5)
        /*0058*/ 	.short	0x0210
        /*005a*/ 	.short	0x0010


	//----- nvinfo : EIATTR_SW_WAR
	.align		4
.L_20:
        /*005c*/ 	.byte	0x04, 0x36
        /*005e*/ 	.short	(.L_22 - .L_21)
.L_21:
        /*0060*/ 	.word	0x00000008
.L_22:


//--------------------- .nv.callgraph             --------------------------
	.section	.nv.callgraph,"",@"SHT_CUDA_CALLGRAPH"
	.align	4
	.sectionentsize	8
	.align		4
        /*0000*/ 	.word	0x00000000
	.align		4
        /*0004*/ 	.word	0xffffffff
	.align		4
        /*0008*/ 	.word	0x00000000
	.align		4
        /*000c*/ 	.word	0xfffffffe
	.align		4
        /*0010*/ 	.word	0x00000000
	.align		4
        /*0014*/ 	.word	0xfffffffd
	.align		4
        /*0018*/ 	.word	0x00000000
	.align		4
        /*001c*/ 	.word	0xfffffffc


//--------------------- .nv.constant4             --------------------------
	.section	.nv.constant4,"a",@progbits
	.align	8
	.align		8
.nv.constant4:
        /*0000*/ 	.dword	_$_str


//--------------------- .text.triton_poi_fused_logsumexp_5 --------------------------
	.section	.text.triton_poi_fused_logsumexp_5,"ax",@progbits
	.align	128
        .global         triton_poi_fused_logsumexp_5
        .type           triton_poi_fused_logsumexp_5,@function
        .size           triton_poi_fused_logsumexp_5,(.L_x_7 - triton_poi_fused_logsumexp_5)
        .other          triton_poi_fused_logsumexp_5,@"STO_CUDA_ENTRY STV_DEFAULT"
triton_poi_fused_logsumexp_5:
.text.triton_poi_fused_logsumexp_5:
[----:B------:R-:W0:Y:S02]  /*0000*/  LDC R1, c[0x0][0x28] ;  /* 0x00000a00ff017b82 */ /* 0x000e240000000800 */
[----:B------:R-:W1:Y:S01]  /*0010*/  LDC.64 R2, c[0x0][0x210] ;  /* 0x00008400ff027b82 */ /* 0x000e620000000a00 */
[----:B------:R-:W-:Y:S02]  /*0020*/  ULDC.64 UR4, c[0x0][0x208] ;  /* 0x0000820000047ab9 */ /* 0x000fe40000000a00 */
[----:B-1----:R-:W2:Y:S04]  /*0030*/  LDG.E.64 R4, desc[UR4][R2.64] ;  /* 0x0000000402047981 */ /* 0x002ea8000c1e1b00 */
[----:B------:R-:W3:Y:S04]  /*0040*/  LDG.E.64 R6, desc[UR4][R2.64+0x8] ;  /* 0x0000080402067981 */ /* 0x000ee8000c1e1b00 */
[----:B------:R-:W4:Y:S04]  /*0050*/  LDG.E.64 R10, desc[UR4][R2.64+0x10] ;  /* 0x00001004020a7981 */ /* 0x000f28000c1e1b00 */
[----:B------:R1:W5:Y:S01]  /*0060*/  LDG.E.64 R12, desc[UR4][R2.64+0x18] ;  /* 0x00001804020c7981 */ /* 0x000362000c1e1b00 */
[----:B------:R-:W-:Y:S01]  /*0070*/  IMAD.MOV.U32 R18, RZ, RZ, 0x652b82fe ;  /* 0x652b82feff127424 */ /* 0x000fe200078e00ff */
[----:B------:R-:W-:Y:S01]  /*0080*/  UMOV UR6, 0xfefa39ef ;  /* 0xfefa39ef00067882 */ /* 0x000fe20000000000 */
[----:B------:R-:W-:Y:S01]  /*0090*/  IMAD.MOV.U32 R19, RZ, RZ, 0x3ff71547 ;  /* 0x3ff71547ff137424 */ /* 0x000fe200078e00ff */
[----:B------:R-:W-:Y:S01]  /*00a0*/  UMOV UR7, 0x3fe62e42 ;  /* 0x3fe62e4200077882 */ /* 0x000fe20000000000 */
[----:B------:R-:W-:Y:S01]  /*00b0*/  UMOV UR8, 0x3b39803f ;  /* 0x3b39803f00087882 */ /* 0x000fe20000000000 */
[----:B------:R-:W-:Y:S01]  /*00c0*/  UMOV UR9, 0x3c7abc9e ;  /* 0x3c7abc9e00097882 */ /* 0x000fe20000000000 */
[----:B------:R-:W-:-:S02]  /*00d0*/  IMAD.MOV.U32 R34, RZ, RZ, -0x35dec16 ;  /* 0xfca213eaff227424 */ /* 0x000fc400078e00ff */
[----:B------:R-:W-:Y:S01]  /*00e0*/  IMAD.MOV.U32 R35, RZ, RZ, 0x3e928af3 ;  /* 0x3e928af3ff237424 */ /* 0x000fe200078e00ff */
[C---:B--2---:R-:W-:Y:S02]  /*00f0*/  DSETP.NAN.AND P1, PT, R4.reuse, R4, PT ;  /* 0x000000040400722a */ /* 0x044fe40003f28000 */
[----:B---3--:R-:W-:-:S06]  /*0100*/  DSETP.GT.AND P0, PT, R4, R6, PT ;  /* 0x000000060400722a */ /* 0x008fcc0003f04000 */
[C---:B------:R-:W-:Y:S02]  /*0110*/  FSEL R9, R4.reuse, R6, P0 ;  /* 0x0000000604097208 */ /* 0x040fe40000000000 */
[C---:B------:R-:W-:Y:S02]  /*0120*/  FSEL R15, R5.reuse, R7, P0 ;  /* 0x00000007050f7208 */ /* 0x040fe40000000000 */
[----:B------:R-:W-:Y:S02]  /*0130*/  FSEL R9, R4, R9, P1 ;  /* 0x0000000904097208 */ /* 0x000fe40000800000 */
[----:B------:R-:W-:-:S03]  /*0140*/  FSEL R0, R5, R15, P1 ;  /* 0x0000000f05007208 */ /* 0x000fc60000800000 */
[----:B-1----:R-:W-:Y:S02]  /*0150*/  IMAD.MOV.U32 R2, RZ, RZ, R9 ;  /* 0x000000ffff027224 */ /* 0x002fe400078e0009 */
[----:B------:R-:W-:-:S06]  /*0160*/  IMAD.MOV.U32 R3, RZ, RZ, R0 ;  /* 0x000000ffff037224 */ /* 0x000fcc00078e0000 */
[C---:B----4-:R-:W-:Y:S02]  /*0170*/  DSETP.GT.AND P0, PT, R2.reuse, R10, PT ;  /* 0x0000000a0200722a */ /* 0x050fe40003f04000 */
[----:B------:R-:W-:-:S12]  /*0180*/  DSETP.NAN.AND P1, PT, R2, R2, PT ;  /* 0x000000020200722a */ /* 0x000fd80003f28000 */
[----:B------:R-:W-:Y:S02]  /*0190*/  @!P0 FSEL R9, R9, R10, P1 ;  /* 0x0000000a09098208 */ /* 0x000fe40000800000 */
[----:B------:R-:W-:-:S03]  /*01a0*/  @!P0 FSEL R0, R0, R11, P1 ;  /* 0x0000000b00008208 */ /* 0x000fc60000800000 */
[----:B------:R-:W-:Y:S02]  /*01b0*/  IMAD.MOV.U32 R2, RZ, RZ, R9 ;  /* 0x000000ffff027224 */ /* 0x000fe400078e0009 */
[----:B------:R-:W-:-:S06]  /*01c0*/  IMAD.MOV.U32 R3, RZ, RZ, R0 ;  /* 0x000000ffff037224 */ /* 0x000fcc00078e0000 */
[C---:B-----5:R-:W-:Y:S02]  /*01d0*/  DSETP.GT.AND P0, PT, R2.reuse, R12, PT ;  /* 0x0000000c0200722a */ /* 0x060fe40003f04000 */
[----:B------:R-:W-:-:S12]  /*01e0*/  DSETP.NAN.AND P1, PT, R2, R2, PT ;  /* 0x000000020200722a */ /* 0x000fd80003f28000 */
[----:B------:R-:W-:Y:S02]  /*01f0*/  @!P0 FSEL R9, R9, R12, P1 ;  /* 0x0000000c09098208 */ /* 0x000fe40000800000 */
[----:B------:R-:W-:-:S03]  /*0200*/  @!P0 FSEL R0, R0, R13, P1 ;  /* 0x0000000d00008208 */ /* 0x000fc60000800000 */
[----:B------:R-:W-:Y:S02]  /*0210*/  IMAD.MOV.U32 R2, RZ, RZ, R9 ;  /* 0x000000ffff027224 */ /* 0x000fe400078e0009 */
[----:B------:R-:W-:-:S06]  /*0220*/  IMAD.MOV.U32 R3, RZ, RZ, R0 ;  /* 0x000000ffff037224 */ /* 0x000fcc00078e0000 */
[----:B------:R-:W-:-:S06]  /*0230*/  DSETP.NEU.AND P0, PT, |R2|, +INF , PT ;  /* 0x7ff000000200742a */ /* 0x000fcc0003f0d200 */
[----:B------:R-:W-:Y:S02]  /*0240*/  FSEL R2, R9, RZ, P0 ;  /* 0x000000ff09027208 */ /* 0x000fe40000000000 */
[----:B------:R-:W-:-:S06]  /*0250*/  FSEL R3, R0, RZ, P0 ;  /* 0x000000ff00037208 */ /* 0x000fcc0000000000 */
[--C-:B------:R-:W-:Y:S02]  /*0260*/  DADD R4, R4, -R2.reuse ;  /* 0x0000000004047229 */ /* 0x100fe40000000802 */
[--C-:B------:R-:W-:Y:S02]  /*0270*/  DADD R6, R6, -R2.reuse ;  /* 0x0000000006067229 */ /* 0x100fe40000000802 */
[--C-:B------:R-:W-:Y:S02]  /*0280*/  DADD R10, R10, -R2.reuse ;  /* 0x000000000a0a7229 */ /* 0x100fe40000000802 */
[----:B------:R-:W-:Y:S02]  /*0290*/  DADD R12, R12, -R2 ;  /* 0x000000000c0c7229 */ /* 0x000fe40000000802 */
[-C--:B------:R-:W-:Y:S02]  /*02a0*/  DFMA R8, R4, R18.reuse, 6.75539944105574400000e+15 ;  /* 0x433800000408742b */ /* 0x080fe40000000012 */
[-C--:B------:R-:W-:Y:S01]  /*02b0*/  DFMA R14, R6, R18.reuse, 6.75539944105574400000e+15 ;  /* 0x43380000060e742b */ /* 0x080fe20000000012 */
[----:B------:R-:W-:Y:S01]  /*02c0*/  FADD.FTZ R0, |R5|, -RZ ;  /* 0x800000ff05007221 */ /* 0x000fe20000010200 */
[-C--:B------:R-:W-:Y:S01]  /*02d0*/  DFMA R16, R10, R18.reuse, 6.75539944105574400000e+15 ;  /* 0x433800000a10742b */ /* 0x080fe20000000012 */
[----:B------:R-:W-:Y:S01]  /*02e0*/  FADD.FTZ R36, |R7|, -RZ ;  /* 0x800000ff07247221 */ /* 0x000fe20000010200 */
[----:B------:R-:W-:-:S02]  /*02f0*/  DFMA R18, R12, R18, 6.75539944105574400000e+15 ;  /* 0x433800000c12742b */ /* 0x000fc40000000012 */
[----:B------:R-:W-:Y:S01]  /*0300*/  DADD R24, R8, -6.75539944105574400000e+15 ;  /* 0xc338000008187429 */ /* 0x000fe20000000000 */
[----:B------:R-:W-:Y:S01]  /*0310*/  FSETP.GEU.AND P1, PT, R0, 4.1917929649353027344, PT ;  /* 0x4086232b0000780b */ /* 0x000fe20003f2e000 */
[----:B------:R-:W-:Y:S01]  /*0320*/  DADD R26, R14, -6.75539944105574400000e+15 ;  /* 0xc33800000e1a7429 */ /* 0x000fe20000000000 */
[----:B------:R-:W-:Y:S01]  /*0330*/  FSETP.GEU.AND P0, PT, R36, 4.1917929649353027344, PT ;  /* 0x4086232b2400780b */ /* 0x000fe20003f0e000 */
[----:B------:R-:W-:Y:S02]  /*0340*/  DADD R28, R16, -6.75539944105574400000e+15 ;  /* 0xc3380000101c7429 */ /* 0x000fe40000000000 */
[----:B------:R-:W-:Y:S02]  /*0350*/  DADD R32, R18, -6.75539944105574400000e+15 ;  /* 0xc338000012207429 */ /* 0x000fe40000000000 */
[----:B------:R-:W-:Y:S02]  /*0360*/  DFMA R20, R24, -UR6, R4 ;  /* 0x8000000618147c2b */ /* 0x000fe40008000004 */
[----:B------:R-:W-:-:S02]  /*0370*/  DFMA R22, R26, -UR6, R6 ;  /* 0x800000061a167c2b */ /* 0x000fc40008000006 */
[----:B------:R-:W-:-:S04]  /*0380*/  DFMA R30, R28, -UR6, R10 ;  /* 0x800000061c1e7c2b */ /* 0x000fc8000800000a */
[----:B------:R-:W-:Y:S02]  /*0390*/  DFMA R24, R24, -UR8, R20 ;  /* 0x8000000818187c2b */ /* 0x000fe40008000014 */
[----:B------:R-:W-:Y:S01]  /*03a0*/  DFMA R20, R32, -UR6, R12 ;  /* 0x8000000620147c2b */ /* 0x000fe2000800000c */
[----:B------:R-:W-:Y:S01]  /*03b0*/  UMOV UR6, 0x69ce2bdf ;  /* 0x69ce2bdf00067882 */ /* 0x000fe20000000000 */
[----:B------:R-:W-:Y:S01]  /*03c0*/  DFMA R26, R26, -UR8, R22 ;  /* 0x800000081a1a7c2b */ /* 0x000fe20008000016 */
[----:B------:R-:W-:Y:S01]  /*03d0*/  UMOV UR7, 0x3e5ade15 ;  /* 0x3e5ade1500077882 */ /* 0x000fe20000000000 */
[----:B------:R-:W-:Y:S02]  /*03e0*/  DFMA R22, R28, -UR8, R30 ;  /* 0x800000081c167c2b */ /* 0x000fe4000800001e */
[----:B------:R-:W-:Y:S02]  /*03f0*/  DFMA R28, R24, UR6, R34 ;  /* 0x00000006181c7c2b */ /* 0x000fe40008000022 */
[----:B------:R-:W-:Y:S01]  /*0400*/  DFMA R20, R32, -UR8, R20 ;  /* 0x8000000820147c2b */ /* 0x000fe20008000014 */
[----:B------:R-:W-:Y:S01]  /*0410*/  UMOV UR8, 0x62401315 ;  /* 0x6240131500087882 */ /* 0x000fe20000000000 */
[--C-:B------:R-:W-:Y:S01]  /*0420*/  DFMA R30, R26, UR6, R34.reuse ;  /* 0x000000061a1e7c2b */ /* 0x100fe20008000022 */
[----:B------:R-:W-:Y:S01]  /*0430*/  UMOV UR9, 0x3ec71dee ;  /* 0x3ec71dee00097882 */ /* 0x000fe20000000000 */
[----:B------:R-:W-:-:S02]  /*0440*/  DFMA R32, R22, UR6, R34 ;  /* 0x0000000616207c2b */ /* 0x000fc40008000022 */
[----:B------:R-:W-:Y:S02]  /*0450*/  DFMA R28, R24, R28, UR8 ;  /* 0x00000008181c7e2b */ /* 0x000fe4000800001c */
[----:B------:R-:W-:Y:S01]  /*0460*/  DFMA R34, R20, UR6, R34 ;  /* 0x0000000614227c2b */ /* 0x000fe20008000022 */
[----:B------:R-:W-:Y:S01]  /*0470*/  UMOV UR6, 0x7c89eb71 ;  /* 0x7c89eb7100067882 */ /* 0x000fe20000000000 */
[----:B------:R-:W-:Y:S01]  /*0480*/  DFMA R30, R26, R30, UR8 ;  /* 0x000000081a1e7e2b */ /* 0x000fe2000800001e */
[----:B------:R-:W-:Y:S01]  /*0490*/  UMOV UR7, 0x3efa0199 ;  /* 0x3efa019900077882 */ /* 0x000fe20000000000 */
[----:B------:R-:W-:Y:S02]  /*04a0*/  DFMA R32, R22, R32, UR8 ;  /* 0x0000000816207e2b */ /* 0x000fe40008000020 */
[----:B------:R-:W-:Y:S02]  /*04b0*/  DFMA R28, R24, R28, UR6 ;  /* 0x00000006181c7e2b */ /* 0x000fe4000800001c */
[----:B------:R-:W-:Y:S01]  /*04c0*/  DFMA R34, R20, R34, UR8 ;  /* 0x0000000814227e2b */ /* 0x000fe20008000022 */
[----:B------:R-:W-:Y:S01]  /*04d0*/  UMOV UR8, 0x14761f65 ;  /* 0x14761f6500087882 */ /* 0x000fe20000000000 */
[----:B------:R-:W-:Y:S01]  /*04e0*/  DFMA R30, R26, R30, UR6 ;  /* 0x000000061a1e7e2b */ /* 0x000fe2000800001e */
[----:B------:R-:W-:Y:S01]  /*04f0*/  UMOV UR9, 0x3f2a01a0 ;  /* 0x3f2a01a000097882 */ /* 0x000fe20000000000 */
[----:B------:R-:W-:-:S02]  /*0500*/  DFMA R32, R22, R32, UR6 ;  /* 0x0000000616207e2b */ /* 0x000fc40008000020 */
[----:B------:R-:W-:Y:S02]  /*0510*/  DFMA R28, R24, R28, UR8 ;  /* 0x00000008181c7e2b */ /* 0x000fe4000800001c */
[----:B------:R-:W-:Y:S01]  /*0520*/  DFMA R34, R20, R34, UR6 ;  /* 0x0000000614227e2b */ /* 0x000fe20008000022 */
        /* <DEDUP_REMOVED lines=29> */
[----:B------:R-:W-:-:S02]  /*0700*/  DFMA R34, R20, R34, UR8 ;  /* 0x0000000814227e2b */ /* 0x000fc40008000022 */
[----:B------:R-:W-:Y:S02]  /*0710*/  DFMA R30, R26, R30, UR6 ;  /* 0x000000061a1e7e2b */ /* 0x000fe4000800001e */
[----:B------:R-:W-:Y:S02]  /*0720*/  DFMA R32, R22, R32, UR6 ;  /* 0x0000000616207e2b */ /* 0x000fe40008000020 */
[----:B------:R-:W-:Y:S02]  /*0730*/  DFMA R28, R24, R28, 1 ;  /* 0x3ff00000181c742b */ /* 0x000fe4000000001c */
[----:B------:R-:W-:Y:S02]  /*0740*/  DFMA R34, R20, R34, UR6 ;  /* 0x0000000614227e2b */ /* 0x000fe40008000022 */
[----:B------:R-:W-:Y:S02]  /*0750*/  DFMA R30, R26, R30, 1 ;  /* 0x3ff000001a1e742b */ /* 0x000fe4000000001e */
[----:B------:R-:W-:-:S02]  /*0760*/  DFMA R32, R22, R32, 1 ;  /* 0x3ff000001620742b */ /* 0x000fc40000000020 */
[----:B------:R-:W-:Y:S02]  /*0770*/  DFMA R28, R24, R28, 1 ;  /* 0x3ff00000181c742b */ /* 0x000fe4000000001c */
[----:B------:R-:W-:Y:S02]  /*0780*/  DFMA R34, R20, R34, 1 ;  /* 0x3ff000001422742b */ /* 0x000fe40000000022 */
[----:B------:R-:W-:Y:S02]  /*0790*/  DFMA R26, R26, R30, 1 ;  /* 0x3ff000001a1a742b */ /* 0x000fe4000000001e */
[----:B------:R-:W-:-:S04]  /*07a0*/  DFMA R22, R22, R32, 1 ;  /* 0x3ff000001616742b */ /* 0x000fc80000000020 */
[----:B------:R-:W-:Y:S01]  /*07b0*/  DFMA R20, R20, R34, 1 ;  /* 0x3ff000001414742b */ /* 0x000fe20000000022 */
[----:B------:R-:W-:Y:S02]  /*07c0*/  IMAD R25, R8, 0x100000, R29 ;  /* 0x0010000008197824 */ /* 0x000fe400078e021d */
[----:B------:R-:W-:Y:S02]  /*07d0*/  IMAD.MOV.U32 R24, RZ, RZ, R28 ;  /* 0x000000ffff187224 */ /* 0x000fe400078e001c */
[----:B------:R-:W-:Y:S01]  /*07e0*/  IMAD R31, R14, 0x100000, R27 ;  /* 0x001000000e1f7824 */ /* 0x000fe200078e021b */
[----:B------:R-:W-:Y:S06]  /*07f0*/  @!P1 BRA `(.L_x_0) ;  /* 0x0000000000349947 */ /* 0x000fec0003800000 */
[----:B------:R-:W-:Y:S01]  /*0800*/  FSETP.GEU.AND P2, PT, R0, 4.2275390625, PT ;  /* 0x408748000000780b */ /* 0x000fe20003f4e000 */
[C---:B------:R-:W-:Y:S02]  /*0810*/  DADD R24, R4.reuse, +INF ;  /* 0x7ff0000004187429 */ /* 0x040fe40000000000 */
[----:B------:R-:W-:-:S08]  /*0820*/  DSETP.GEU.AND P1, PT, R4, RZ, PT ;  /* 0x000000ff0400722a */ /* 0x000fd00003f2e000 */
[----:B------:R-:W-:Y:S02]  /*0830*/  FSEL R24, R24, RZ, P1 ;  /* 0x000000ff18187208 */ /* 0x000fe40000800000 */
[----:B------:R-:W-:Y:S01]  /*0840*/  FSEL R25, R25, RZ, P1 ;  /* 0x000000ff19197208 */ /* 0x000fe20000800000 */
[----:B------:R-:W-:Y:S06]  /*0850*/  @P2 BRA `(.L_x_0) ;  /* 0x00000000001c2947 */ /* 0x000fec0003800000 */
[----:B------:R-:W-:Y:S01]  /*0860*/  LEA.HI R0, R8, R8, RZ, 0x1 ;  /* 0x0000000808007211 */ /* 0x000fe200078f08ff */
[----:B------:R-:W-:-:S03]  /*0870*/  IMAD.MOV.U32 R24, RZ, RZ, RZ ;  /* 0x000000ffff187224 */ /* 0x000fc600078e00ff */
[----:B------:R-:W-:-:S05]  /*0880*/  SHF.R.S32.HI R5, RZ, 0x1, R0 ;  /* 0x00000001ff057819 */ /* 0x000fca0000011400 */
[----:B------:R-:W-:Y:S02]  /*0890*/  IMAD.IADD R8, R8, 0x1, -R5 ;  /* 0x0000000108087824 */ /* 0x000fe400078e0a05 */
[----:B------:R-:W-:-:S03]  /*08a0*/  IMAD R29, R5, 0x100000, R29 ;  /* 0x00100000051d7824 */ /* 0x000fc600078e021d */
[----:B------:R-:W-:-:S06]  /*08b0*/  LEA R25, R8, 0x3ff00000, 0x14 ;  /* 0x3ff0000008197811 */ /* 0x000fcc00078ea0ff */
[----:B------:R-:W-:-:S11]  /*08c0*/  DMUL R24, R28, R24 ;  /* 0x000000181c187228 */ /* 0x000fd60000000000 */
.L_x_0:
[----:B------:R-:W-:Y:S01]  /*08d0*/  FADD.FTZ R8, |R11|, -RZ ;  /* 0x800000ff0b087221 */ /* 0x000fe20000010200 */
[----:B------:R-:W-:Y:S01]  /*08e0*/  FADD.FTZ R9, |R13|, -RZ ;  /* 0x800000ff0d097221 */ /* 0x000fe20000010200 */
[----:B------:R-:W-:Y:S01]  /*08f0*/  MOV R4, R26 ;  /* 0x0000001a00047202 */ /* 0x000fe20000000f00 */
[----:B------:R-:W-:Y:S01]  /*0900*/  IMAD.MOV.U32 R5, RZ, RZ, R31 ;  /* 0x000000ffff057224 */ /* 0x000fe200078e001f */
[----:B------:R-:W-:Y:S06]  /*0910*/  @!P0 BRA `(.L_x_1) ;  /* 0x0000000000348947 */ /* 0x000fec0003800000 */
[----:B------:R-:W-:Y:S01]  /*0920*/  FSETP.GEU.AND P1, PT, R36, 4.2275390625, PT ;  /* 0x408748002400780b */ /* 0x000fe20003f2e000 */
[C---:B------:R-:W-:Y:S02]  /*0930*/  DADD R4, R6.reuse, +INF ;  /* 0x7ff0000006047429 */ /* 0x040fe40000000000 */
[----:B------:R-:W-:-:S08]  /*0940*/  DSETP.GEU.AND P0, PT, R6, RZ, PT ;  /* 0x000000ff0600722a */ /* 0x000fd00003f0e000 */
[----:B------:R-:W-:Y:S02]  /*0950*/  FSEL R4, R4, RZ, P0 ;  /* 0x000000ff04047208 */ /* 0x000fe40000000000 */
[----:B------:R-:W-:Y:S01]  /*0960*/  FSEL R5, R5, RZ, P0 ;  /* 0x000000ff05057208 */ /* 0x000fe20000000000 */
[----:B------:R-:W-:Y:S06]  /*0970*/  @P1 BRA `(.L_x_1) ;  /* 0x00000000001c1947 */ /* 0x000fec0003800000 */
[----:B------:R-:W-:-:S04]  /*0980*/  LEA.HI R0, R14, R14, RZ, 0x1 ;  /* 0x0000000e0e007211 */ /* 0x000fc800078f08ff */
[----:B------:R-:W-:-:S05]  /*0990*/  SHF.R.S32.HI R5, RZ, 0x1, R0 ;  /* 0x00000001ff057819 */ /* 0x000fca0000011400 */
[----:B------:R-:W-:Y:S02]  /*09a0*/  IMAD.IADD R4, R14, 0x1, -R5 ;  /* 0x000000010e047824 */ /* 0x000fe400078e0a05 */
[----:B------:R-:W-:-:S03]  /*09b0*/  IMAD R27, R5, 0x100000, R27 ;  /* 0x00100000051b7824 */ /* 0x000fc600078e021b */
[----:B------:R-:W-:Y:S01]  /*09c0*/  LEA R5, R4, 0x3ff00000, 0x14 ;  /* 0x3ff0000004057811 */ /* 0x000fe200078ea0ff */
[----:B------:R-:W-:-:S06]  /*09d0*/  IMAD.MOV.U32 R4, RZ, RZ, RZ ;  /* 0x000000ffff047224 */ /* 0x000fcc00078e00ff */
[----:B------:R-:W-:-:S11]  /*09e0*/  DMUL R4, R26, R4 ;  /* 0x000000041a047228 */ /* 0x000fd60000000000 */
.L_x_1:
[----:B------:R-:W-:Y:S01]  /*09f0*/  FSETP.GEU.AND P1, PT, R8, 4.1917929649353027344, PT ;  /* 0x4086232b0800780b */ /* 0x000fe20003f2e000 */
[----:B------:R-:W-:Y:S01]  /*0a00*/  DADD R24, R4, R24 ;  /* 0x0000000004187229 */ /* 0x000fe20000000018 */
[----:B------:R-:W-:Y:S01]  /*0a10*/  FSETP.GEU.AND P0, PT, R9, 4.1917929649353027344, PT ;  /* 0x4086232b0900780b */ /* 0x000fe20003f0e000 */
[----:B------:R-:W-:Y:S02]  /*0a20*/  IMAD R5, R16, 0x100000, R23 ;  /* 0x0010000010057824 */ /* 0x000fe400078e0217 */
[----:B------:R-:W-:-:S08]  /*0a30*/  IMAD.MOV.U32 R4, RZ, RZ, R22 ;  /* 0x000000ffff047224 */ /* 0x000fd000078e0016 */
[----:B------:R-:W-:Y:S05]  /*0a40*/  @!P1 BRA `(.L_x_2) ;  /* 0x0000000000349947 */ /* 0x000fea0003800000 */
        /* <DEDUP_REMOVED lines=13> */
.L_x_2:
[----:B------:R-:W-:Y:S01]  /*0b20*/  DADD R24, R24, R4 ;  /* 0x0000000018187229 */ /* 0x000fe20000000004 */
[----:B------:R-:W-:Y:S02]  /*0b30*/  IMAD R7, R18, 0x100000, R21 ;  /* 0x0010000012077824 */ /* 0x000fe400078e0215 */
[----:B------:R-:W-:Y:S01]  /*0b40*/  IMAD.MOV.U32 R6, RZ, RZ, R20 ;  /* 0x000000ffff067224 */ /* 0x000fe200078e0014 */
[----:B------:R-:W-:Y:S07]  /*0b50*/  @!P0 BRA `(.L_x_3) ;  /* 0x0000000000348947 */ /* 0x000fee0003800000 */
[----:B------:R-:W-:Y:S01]  /*0b60*/  FSETP.GEU.AND P1, PT, R9, 4.2275390625, PT ;  /* 0x408748000900780b */ /* 0x000fe20003f2e000 */
[C---:B------:R-:W-:Y:S02]  /*0b70*/  DADD R4, R12.reuse, +INF ;  /* 0x7ff000000c047429 */ /* 0x040fe40000000000 */
[----:B------:R-:W-:-:S08]  /*0b80*/  DSETP.GEU.AND P0, PT, R12, RZ, PT ;  /* 0x000000ff0c00722a */ /* 0x000fd00003f0e000 */
[----:B------:R-:W-:Y:S02]  /*0b90*/  FSEL R6, R4, RZ, P0 ;  /* 0x000000ff04067208 */ /* 0x000fe40000000000 */
[----:B------:R-:W-:Y:S01]  /*0ba0*/  FSEL R7, R5, RZ, P0 ;  /* 0x000000ff05077208 */ /* 0x000fe20000000000 */
[----:B------:R-:W-:Y:S06]  /*0bb0*/  @P1 BRA `(.L_x_3) ;  /* 0x00000000001c1947 */ /* 0x000fec0003800000 */
[----:B------:R-:W-:-:S04]  /*0bc0*/  LEA.HI R0, R18, R18, RZ, 0x1 ;  /* 0x0000001212007211 */ /* 0x000fc800078f08ff */
[----:B------:R-:W-:-:S04]  /*0bd0*/  SHF.R.S32.HI R5, RZ, 0x1, R0 ;  /* 0x00000001ff057819 */ /* 0x000fc80000011400 */
[----:B------:R-:W-:Y:S01]  /*0be0*/  IADD3 R6, R18, -R5, RZ ;  /* 0x8000000512067210 */ /* 0x000fe20007ffe0ff */
[----:B------:R-:W-:-:S03]  /*0bf0*/  IMAD R21, R5, 0x100000, R21 ;  /* 0x0010000005157824 */ /* 0x000fc600078e0215 */
[----:B------:R-:W-:Y:S01]  /*0c00*/  LEA R7, R6, 0x3ff00000, 0x14 ;  /* 0x3ff0000006077811 */ /* 0x000fe200078ea0ff */
[----:B------:R-:W-:-:S06]  /*0c10*/  IMAD.MOV.U32 R6, RZ, RZ, RZ ;  /* 0x000000ffff067224 */ /* 0x000fcc00078e00ff */
[----:B------:R-:W-:-:S11]  /*0c20*/  DMUL R6, R20, R6 ;  /* 0x0000000614067228 */ /* 0x000fd60000000000 */
.L_x_3:
[----:B------:R-:W-:Y:S01]  /*0c30*/  DADD R6, R24, R6 ;  /* 0x0000000018067229 */ /* 0x000fe20000000006 */
[----:B------:R-:W-:-:S09]  /*0c40*/  IMAD.MOV.U32 R17, RZ, RZ, -0x3ff ;  /* 0xfffffc01ff117424 */ /* 0x000fd200078e00ff */
[----:B------:R-:W-:Y:S01]  /*0c50*/  ISETP.GT.AND P0, PT, R7, 0xfffff, PT ;  /* 0x000fffff0700780c */ /* 0x000fe20003f04270 */
[----:B------:R-:W-:Y:S02]  /*0c60*/  IMAD.MOV.U32 R4, RZ, RZ, R6 ;  /* 0x000000ffff047224 */ /* 0x000fe400078e0006 */
[--C-:B------:R-:W-:Y:S02]  /*0c70*/  IMAD.MOV.U32 R5, RZ, RZ, R7.reuse ;  /* 0x000000ffff057224 */ /* 0x100fe400078e0007 */
[----:B------:R-:W-:-:S08]  /*0c80*/  IMAD.MOV.U32 R0, RZ, RZ, R7 ;  /* 0x000000ffff007224 */ /* 0x000fd000078e0007 */
[----:B------:R-:W-:Y:S01]  /*0c90*/  @!P0 DMUL R4, R4, 1.80143985094819840000e+16 ;  /* 0x4350000004048828 */ /* 0x000fe20000000000 */
[----:B------:R-:W-:-:S09]  /*0ca0*/  @!P0 IMAD.MOV.U32 R17, RZ, RZ, -0x435 ;  /* 0xfffffbcbff118424 */ /* 0x000fd200078e00ff */
[----:B------:R-:W-:Y:S02]  /*0cb0*/  @!P0 IMAD.MOV.U32 R0, RZ, RZ, R5 ;  /* 0x000000ffff008224 */ /* 0x000fe400078e0005 */
[----:B------:R-:W-:Y:S02]  /*0cc0*/  @!P0 IMAD.MOV.U32 R6, RZ, RZ, R4 ;  /* 0x000000ffff068224 */ /* 0x000fe400078e0004 */
[----:B------:R-:W-:-:S05]  /*0cd0*/  VIADD R7, R0, 0xffffffff ;  /* 0xffffffff00077836 */ /* 0x000fca0000000000 */
[----:B------:R-:W-:-:S13]  /*0ce0*/  ISETP.GT.U32.AND P1, PT, R7, 0x7feffffe, PT ;  /* 0x7feffffe0700780c */ /* 0x000fda0003f24070 */
[----:B------:R-:W-:Y:S05]  /*0cf0*/  @P1 BRA `(.L_x_4) ;  /* 0x0000000000fc1947 */ /* 0x000fea0003800000 */
[----:B------:R-:W-:Y:S01]  /*0d00*/  LOP3.LUT R4, R0, 0xfffff, RZ, 0xc0, !PT ;  /* 0x000fffff00047812 */ /* 0x000fe200078ec0ff */
[----:B------:R-:W-:Y:S01]  /*0d10*/  IMAD.MOV.U32 R8, RZ, RZ, RZ ;  /* 0x000000ffff087224 */ /* 0x000fe200078e00ff */
[----:B------:R-:W-:Y:S01]  /*0d20*/  UMOV UR6, 0x3ae80f1e ;  /* 0x3ae80f1e00067882 */ /* 0x000fe20000000000 */
[----:B------:R-:W-:Y:S01]  /*0d30*/  IMAD.MOV.U32 R14, RZ, RZ, -0x748574fc ;  /* 0x8b7a8b04ff0e7424 */ /* 0x000fe200078e00ff */
[----:B------:R-:W-:Y:S01]  /*0d40*/  LOP3.LUT R5, R4, 0x3ff00000, RZ, 0xfc, !PT ;  /* 0x3ff0000004057812 */ /* 0x000fe200078efcff */
[----:B------:R-:W-:Y:S01]  /*0d50*/  IMAD.MOV.U32 R15, RZ, RZ, 0x3ed0ee25 ;  /* 0x3ed0ee25ff0f7424 */ /* 0x000fe200078e00ff */
[----:B------:R-:W-:Y:S01]  /*0d60*/  MOV R4, R6 ;  /* 0x0000000600047202 */ /* 0x000fe20000000f00 */
[----:B------:R-:W-:Y:S01]  /*0d70*/  UMOV UR7, 0x3eb1380b ;  /* 0x3eb1380b00077882 */ /* 0x000fe20000000000 */
[----:B------:R-:W-:Y:S01]  /*0d80*/  ISETP.GE.U32.AND P0, PT, R5, 0x3ff6a09f, PT ;  /* 0x3ff6a09f0500780c */ /* 0x000fe20003f06070 */
[----:B------:R-:W-:Y:S01]  /*0d90*/  UMOV UR8, 0x80000000 ;  /* 0x8000000000087882 */ /* 0x000fe20000000000 */
[----:B------:R-:W-:Y:S01]  /*0da0*/  LEA.HI R17, R0, R17, RZ, 0xc ;  /* 0x0000001100117211 */ /* 0x000fe200078f60ff */
[----:B------:R-:W-:-:S10]  /*0db0*/  UMOV UR9, 0x43300000 ;  /* 0x4330000000097882 */ /* 0x000fd40000000000 */
[----:B------:R-:W-:Y:S02]  /*0dc0*/  @P0 VIADD R7, R5, 0xfff00000 ;  /* 0xfff0000005070836 */ /* 0x000fe40000000000 */
[----:B------:R-:W-:Y:S02]  /*0dd0*/  @P0 VIADD R17, R17, 0x1 ;  /* 0x0000000111110836 */ /* 0x000fe40000000000 */
[----:B------:R-:W-:-:S03]  /*0de0*/  @P0 IMAD.MOV.U32 R5, RZ, RZ, R7 ;  /* 0x000000ffff050224 */ /* 0x000fc600078e0007 */
[----:B------:R-:W-:Y:S01]  /*0df0*/  LOP3.LUT R16, R17, 0x80000000, RZ, 0x3c, !PT ;  /* 0x8000000011107812 */ /* 0x000fe200078e3cff */
[----:B------:R-:W-:Y:S02]  /*0e00*/  IMAD.MOV.U32 R17, RZ, RZ, 0x43300000 ;  /* 0x43300000ff117424 */ /* 0x000fe400078e00ff */
[C---:B------:R-:W-:Y:S02]  /*0e10*/  DADD R6, R4.reuse, 1 ;  /* 0x3ff0000004067429 */ /* 0x040fe40000000000 */
[----:B------:R-:W-:Y:S02]  /*0e20*/  DADD R4, R4, -1 ;  /* 0xbff0000004047429 */ /* 0x000fe40000000000 */
[----:B------:R-:W-:Y:S01]  /*0e30*/  DADD R16, R16, -UR8 ;  /* 0x8000000810107e29 */ /* 0x000fe20008000000 */
[----:B------:R-:W-:Y:S01]  /*0e40*/  UMOV UR8, 0xfefa39ef ;  /* 0xfefa39ef00087882 */ /* 0x000fe20000000000 */
[----:B------:R-:W1:Y:S01]  /*0e50*/  MUFU.RCP64H R9, R7 ;  /* 0x0000000700097308 */ /* 0x000e620000001800 */
[----:B------:R-:W-:Y:S01]  /*0e60*/  UMOV UR9, 0x3fe62e42 ;  /* 0x3fe62e4200097882 */ /* 0x000fe20000000000 */
[----:B-1----:R-:W-:-:S08]  /*0e70*/  DFMA R10, -R6, R8, 1 ;  /* 0x3ff00000060a742b */ /* 0x002fd00000000108 */
[----:B------:R-:W-:-:S08]  /*0e80*/  DFMA R10, R10, R10, R10 ;  /* 0x0000000a0a0a722b */ /* 0x000fd0000000000a */
[----:B------:R-:W-:-:S08]  /*0e90*/  DFMA R10, R8, R10, R8 ;  /* 0x0000000a080a722b */ /* 0x000fd00000000008 */
[----:B------:R-:W-:-:S08]  /*0ea0*/  DMUL R8, R4, R10 ;  /* 0x0000000a04087228 */ /* 0x000fd00000000000 */
[----:B------:R-:W-:-:S08]  /*0eb0*/  DFMA R8, R4, R10, R8 ;  /* 0x0000000a0408722b */ /* 0x000fd00000000008 */
[----:B------:R-:W-:-:S08]  /*0ec0*/  DMUL R12, R8, R8 ;  /* 0x00000008080c7228 */ /* 0x000fd00000000000 */
[----:B------:R-:W-:Y:S01]  /*0ed0*/  DFMA R6, R12, UR6, R14 ;  /* 0x000000060c067c2b */ /* 0x000fe2000800000e */
[----:B------:R-:W-:Y:S01]  /*0ee0*/  UMOV UR6, 0x9f02676f ;  /* 0x9f02676f00067882 */ /* 0x000fe20000000000 */
[----:B------:R-:W-:Y:S01]  /*0ef0*/  UMOV UR7, 0x3ef3b266 ;  /* 0x3ef3b26600077882 */ /* 0x000fe20000000000 */
[----:B------:R-:W-:-:S05]  /*0f00*/  DADD R14, R4, -R8 ;  /* 0x00000000040e7229 */ /* 0x000fca0000000808 */
[----:B------:R-:W-:Y:S01]  /*0f10*/  DFMA R6, R12, R6, UR6 ;  /* 0x000000060c067e2b */ /* 0x000fe20008000006 */
[----:B------:R-:W-:Y:S01]  /*0f20*/  UMOV UR6, 0xa9ab0956 ;  /* 0xa9ab095600067882 */ /* 0x000fe20000000000 */
[----:B------:R-:W-:Y:S01]  /*0f30*/  UMOV UR7, 0x3f1745cb ;  /* 0x3f1745cb00077882 */ /* 0x000fe20000000000 */
[----:B------:R-:W-:-:S05]  /*0f40*/  DADD R14, R14, R14 ;  /* 0x000000000e0e7229 */ /* 0x000fca000000000e */
[----:B------:R-:W-:Y:S01]  /*0f50*/  DFMA R6, R12, R6, UR6 ;  /* 0x000000060c067e2b */ /* 0x000fe20008000006 */
[----:B------:R-:W-:Y:S01]  /*0f60*/  UMOV UR6, 0x2d1b5154 ;  /* 0x2d1b515400067882 */ /* 0x000fe20000000000 */
[----:B------:R-:W-:Y:S01]  /*0f70*/  UMOV UR7, 0x3f3c71c7 ;  /* 0x3f3c71c700077882 */ /* 0x000fe20000000000 */
[----:B------:R-:W-:Y:S02]  /*0f80*/  DFMA R14, R4, -R8, R14 ;  /* 0x80000008040e722b */ /* 0x000fe4000000000e */
[----:B------:R-:W-:-:S03]  /*0f90*/  DFMA R4, R16, UR8, R8 ;  /* 0x0000000810047c2b */ /* 0x000fc60008000008 */
[----:B------:R-:W-:Y:S01]  /*0fa0*/  DFMA R6, R12, R6, UR6 ;  /* 0x000000060c067e2b */ /* 0x000fe20008000006 */
[----:B------:R-:W-:Y:S01]  /*0fb0*/  UMOV UR6, 0x923be72d ;  /* 0x923be72d00067882 */ /* 0x000fe20000000000 */
[----:B------:R-:W-:Y:S01]  /*0fc0*/  UMOV UR7, 0x3f624924 ;  /* 0x3f62492400077882 */ /* 0x000fe20000000000 */
[----:B------:R-:W-:Y:S02]  /*0fd0*/  DMUL R14, R10, R14 ;  /* 0x0000000e0a0e7228 */ /* 0x000fe40000000000 */
[----:B------:R-:W-:-:S03]  /*0fe0*/  DFMA R18, -R16, UR8, R4 ;  /* 0x0000000810127c2b */ /* 0x000fc60008000104 */
[----:B------:R-:W-:Y:S01]  /*0ff0*/  DFMA R6, R12, R6, UR6 ;  /* 0x000000060c067e2b */ /* 0x000fe20008000006 */
[----:B------:R-:W-:Y:S01]  /*1000*/  UMOV UR6, 0x9999a3c4 ;  /* 0x9999a3c400067882 */ /* 0x000fe20000000000 */
[----:B------:R-:W-:-:S03]  /*1010*/  UMOV UR7, 0x3f899999 ;  /* 0x3f89999900077882 */ /* 0x000fc60000000000 */
[----:B------:R-:W-:-:S03]  /*1020*/  DADD R18, -R8, R18 ;  /* 0x0000000008127229 */ /* 0x000fc60000000112 */
[----:B------:R-:W-:Y:S01]  /*1030*/  DFMA R6, R12, R6, UR6 ;  /* 0x000000060c067e2b */ /* 0x000fe20008000006 */
[----:B------:R-:W-:Y:S01]  /*1040*/  UMOV UR6, 0x55555554 ;  /* 0x5555555400067882 */ /* 0x000fe20000000000 */
[----:B------:R-:W-:-:S06]  /*1050*/  UMOV UR7, 0x3fb55555 ;  /* 0x3fb5555500077882 */ /* 0x000fcc0000000000 */
[----:B------:R-:W-:Y:S01]  /*1060*/  DFMA R6, R12, R6, UR6 ;  /* 0x000000060c067e2b */ /* 0x000fe20008000006 */
[----:B------:R-:W-:Y:S01]  /*1070*/  UMOV UR6, 0x3b39803f ;  /* 0x3b39803f00067882 */ /* 0x000fe20000000000 */
[----:B------:R-:W-:-:S06]  /*1080*/  UMOV UR7, 0x3c7abc9e ;  /* 0x3c7abc9e00077882 */ /* 0x000fcc0000000000 */
[----:B------:R-:W-:-:S08]  /*1090*/  DMUL R6, R12, R6 ;  /* 0x000000060c067228 */ /* 0x000fd00000000000 */
[----:B------:R-:W-:-:S08]  /*10a0*/  DFMA R6, R8, R6, R14 ;  /* 0x000000060806722b */ /* 0x000fd0000000000e */
[----:B------:R-:W-:-:S08]  /*10b0*/  DADD R6, R6, -R18 ;  /* 0x0000000006067229 */ /* 0x000fd00000000812 */
[----:B------:R-:W-:-:S08]  /*10c0*/  DFMA R6, R16, UR6, R6 ;  /* 0x0000000610067c2b */ /* 0x000fd00008000006 */
[----:B------:R-:W-:Y:S01]  /*10d0*/  DADD R4, R4, R6 ;  /* 0x0000000004047229 */ /* 0x000fe20000000006 */
[----:B------:R-:W-:Y:S10]  /*10e0*/  BRA `(.L_x_5) ;  /* 0x0000000000187947 */ /* 0x000ff40003800000 */
.L_x_4:
[----:B------:R-:W-:Y:S01]  /*10f0*/  IMAD.MOV.U32 R6, RZ, RZ, 0x0 ;  /* 0x00000000ff067424 */ /* 0x000fe200078e00ff */
[----:B------:R-:W-:Y:S01]  /*1100*/  LOP3.LUT P0, RZ, R5, 0x7fffffff, RZ, 0xc0, !PT ;  /* 0x7fffffff05ff7812 */ /* 0x000fe2000780c0ff */
[----:B------:R-:W-:-:S06]  /*1110*/  IMAD.MOV.U32 R7, RZ, RZ, 0x7ff00000 ;  /* 0x7ff00000ff077424 */ /* 0x000fcc00078e00ff */
[----:B------:R-:W-:-:S10]  /*1120*/  DFMA R6, R4, R6, +INF ;  /* 0x7ff000000406742b */ /* 0x000fd40000000006 */
[----:B------:R-:W-:Y:S02]  /*1130*/  FSEL R4, R6, RZ, P0 ;  /* 0x000000ff06047208 */ /* 0x000fe40000000000 */
[----:B------:R-:W-:-:S07]  /*1140*/  FSEL R5, R7, -QNAN , P0 ;  /* 0xfff0000007057808 */ /* 0x000fce0000000000 */
.L_x_5:
[----:B------:R-:W1:Y:S02]  /*1150*/  S2R R0, SR_TID.X ;  /* 0x0000000000007919 */ /* 0x000e640000002100 */
[----:B-1----:R-:W-:-:S13]  /*1160*/  LOP3.LUT P0, RZ, R0, 0x1f, RZ, 0xc0, !PT ;  /* 0x0000001f00ff7812 */ /* 0x002fda000780c0ff */
[----:B------:R-:W-:Y:S05]  /*1170*/  @P0 EXIT ;  /* 0x000000000000094d */ /* 0x000fea0003800000 */
[----:B------:R-:W0:Y:S01]  /*1180*/  LDC.64 R6, c[0x0][0x218] ;  /* 0x00008600ff067b82 */ /* 0x000e220000000a00 */
[----:B------:R-:W-:-:S07]  /*1190*/  DADD R4, R2, R4 ;  /* 0x0000000002047229 */ /* 0x000fce0000000004 */
[----:B0-----:R-:W-:Y:S01]  /*11a0*/  STG.E.64 desc[UR4][R6.64], R4 ;  /* 0x0000000406007986 */ /* 0x001fe2000c101b04 */
[----:B------:R-:W-:Y:S05]  /*11b0*/  EXIT ;  /* 0x000000000000794d */ /* 0x000fea0003800000 */
.L_x_6:
[----:B------:R-:W-:-:S00]  /*11c0*/  BRA `(.L_x_6) ;  /* 0xfffffffc00fc7947 */ /* 0x000fc0000383ffff */
[----:B------:R-:W-:-:S00]  /*11d0*/  NOP ;  /* 0x0000000000007918 */ /* 0x000fc00000000000 */
        /* <DEDUP_REMOVED lines=10> */
.L_x_7:


//--------------------- .nv.global.init           --------------------------
	.section	.nv.global.init,"aw",@progbits
.nv.global.init:
	.type		_$_str,@object
	.size		_$_str,(.L_0 - _$_str)
_$_str:
        /*0000*/ 	.byte	0x5f, 0x5f, 0x43, 0x55, 0x44, 0x41, 0x5f, 0x46, 0x54, 0x5a, 0x00
.L_0:


//--------------------- .nv.constant0.triton_poi_fused_logsumexp_5 --------------------------
	.section	.nv.constant0.triton_poi_fused_logsumexp_5,"a",@progbits
	.sectionflags	@""
	.align	4
.nv.constant0.triton_poi_fused_logsumexp_5:
	.zero		544
